	.headerflags	@"EF_CUDA_TEXMODE_UNIFIED EF_CUDA_64BIT_ADDRESS EF_CUDA_ACCELERATORS EF_CUDA_SM90 EF_CUDA_VIRTUAL_SM(EF_CUDA_SM90)"
	.elftype	@"ET_EXEC"


//--------------------- .nv.info                  --------------------------
	.section	.nv.info,"",@"SHT_CUDA_INFO"
	.align	4


	//----- nvinfo : EIATTR_REGCOUNT
	.align		4
        /*0000*/ 	.byte	0x04, 0x2f
        /*0002*/ 	.short	(.L_2 - .L_1)
	.align		4
.L_1:
        /*0004*/ 	.word	index@(triton_poi_fused_add_div_erf_mul_sqrt_0)
        /*0008*/ 	.word	0x0000000d


	//----- nvinfo : EIATTR_MIN_STACK_SIZE
	.align		4
.L_2:
        /*000c*/ 	.byte	0x04, 0x12
        /*000e*/ 	.short	(.L_4 - .L_3)
	.align		4
.L_3:
        /*0010*/ 	.word	index@(triton_poi_fused_add_div_erf_mul_sqrt_0)
        /*0014*/ 	.word	0x00000000


	//----- nvinfo : EIATTR_FRAME_SIZE
	.align		4
.L_4:
        /*0018*/ 	.byte	0x04, 0x11
        /*001a*/ 	.short	(.L_6 - .L_5)
	.align		4
.L_5:
        /*001c*/ 	.word	index@(triton_poi_fused_add_div_erf_mul_sqrt_0)
        /*0020*/ 	.word	0x00000000


	//----- nvinfo : EIATTR_MIN_STACK_SIZE
	.align		4
.L_6:
        /*0024*/ 	.byte	0x04, 0x12
        /*0026*/ 	.short	(.L_8 - .L_7)
	.align		4
.L_7:
        /*0028*/ 	.word	index@(triton_poi_fused_add_div_erf_mul_sqrt_0)
        /*002c*/ 	.word	0x00000000
.L_8:


//--------------------- .nv.info.triton_poi_fused_add_div_erf_mul_sqrt_0 --------------------------
	.section	.nv.info.triton_poi_fused_add_div_erf_mul_sqrt_0,"",@"SHT_CUDA_INFO"
	.sectionflags	@""
	.align	4


	//----- nvinfo : EIATTR_CUDA_API_VERSION
	.align		4
        /*0000*/ 	.byte	0x04, 0x37
        /*0002*/ 	.short	(.L_10 - .L_9)
.L_9:
        /*0004*/ 	.word	0x0000007c


	//----- nvinfo : EIATTR_KPARAM_INFO
	.align		4
.L_10:
        /*0008*/ 	.byte	0x04, 0x17
        /*000a*/ 	.short	(.L_12 - .L_11)
.L_11:
        /*000c*/ 	.word	0x00000000
        /*0010*/ 	.short	0x0002
        /*0012*/ 	.short	0x0010
        /*0014*/ 	.byte	0x00, 0xf0, 0x11, 0x00


	//----- nvinfo : EIATTR_KPARAM_INFO
	.align		4
.L_12:
        /*0018*/ 	.byte	0x04, 0x17
        /*001a*/ 	.short	(.L_14 - .L_13)
.L_13:
        /*001c*/ 	.word	0x00000000
        /*0020*/ 	.short	0x0001
        /*0022*/ 	.short	0x0008
        /*0024*/ 	.byte	0x00, 0xf4, 0x21, 0x00


	//----- nvinfo : EIATTR_KPARAM_INFO
	.align		4
.L_14:
        /*0028*/ 	.byte	0x04, 0x17
        /*002a*/ 	.short	(.L_16 - .L_15)
.L_15:
        /*002c*/ 	.word	0x00000000
        /*0030*/ 	.short	0x0000
        /*0032*/ 	.short	0x0000
        /*0034*/ 	.byte	0x00, 0xf4, 0x21, 0x00


	//----- nvinfo : EIATTR_SPARSE_MMA_MASK
	.align		4
.L_16:
        /*0038*/ 	.byte	0x03, 0x50
        /*003a*/ 	.short	0x0000


	//----- nvinfo : EIATTR_MAXREG_COUNT
	.align		4
        /*003c*/ 	.byte	0x03, 0x1b
        /*003e*/ 	.short	0x00ff


	//----- nvinfo : EIATTR_EXIT_INSTR_OFFSETS
	.align		4
        /*0040*/ 	.byte	0x04, 0x1c
        /*0042*/ 	.short	(.L_18 - .L_17)


	//   ....[0]....
.L_17:
        /*0044*/ 	.word	0x000002f0


	//   ....[1]....
        /*0048*/ 	.word	0x00000310


	//----- nvinfo : EIATTR_REQNTID
	.align		4
.L_18:
        /*004c*/ 	.byte	0x04, 0x10
        /*004e*/ 	.short	(.L_20 - .L_19)
.L_19:
        /*0050*/ 	.word	0x00000080
        /*0054*/ 	.word	0x00000001
        /*0058*/ 	.word	0x00000001


	//----- nvinfo : EIATTR_CBANK_PARAM_SIZE
	.align		4
.L_20:
        /*005c*/ 	.byte	0x03, 0x19
        /*005e*/ 	.short	0x0014


	//----- nvinfo : EIATTR_PARAM_CBANK
	.align		4
        /*0060*/ 	.byte	0x04, 0x0a
        /*0062*/ 	.short	(.L_22 - .L_21)
	.align		4
.L_21:
        /*0064*/ 	.word	index@(.nv.constant0.triton_poi_fused_add_div_erf_mul_sqrt_0)
        /*0068*/ 	.short	0x0210
        /*006a*/ 	.short	0x0014


	//----- nvinfo : EIATTR_SW_WAR
	.align		4
.L_22:
        /*006c*/ 	.byte	0x04, 0x36
        /*006e*/ 	.short	(.L_24 - .L_23)
.L_23:
        /*0070*/ 	.word	0x00000008
.L_24:


//--------------------- .nv.callgraph             --------------------------
	.section	.nv.callgraph,"",@"SHT_CUDA_CALLGRAPH"
	.align	4
	.sectionentsize	8
	.align		4
        /*0000*/ 	.word	0x00000000
	.align		4
        /*0004*/ 	.word	0xffffffff
	.align		4
        /*0008*/ 	.word	0x00000000
	.align		4
        /*000c*/ 	.word	0xfffffffe
	.align		4
        /*0010*/ 	.word	0x00000000
	.align		4
        /*0014*/ 	.word	0xfffffffd
	.align		4
        /*0018*/ 	.word	0x00000000
	.align		4
        /*001c*/ 	.word	0xfffffffc


//--------------------- .nv.constant4             --------------------------
	.section	.nv.constant4,"a",@progbits
	.align	8
	.align		8
.nv.constant4:
        /*0000*/ 	.dword	_$_str


//--------------------- .text.triton_poi_fused_add_div_erf_mul_sqrt_0 --------------------------
	.section	.text.triton_poi_fused_add_div_erf_mul_sqrt_0,"ax",@progbits
	.align	128
        .global         triton_poi_fused_add_div_erf_mul_sqrt_0
        .type           triton_poi_fused_add_div_erf_mul_sqrt_0,@function
        .size           triton_poi_fused_add_div_erf_mul_sqrt_0,(.L_x_1 - triton_poi_fused_add_div_erf_mul_sqrt_0)
        .other          triton_poi_fused_add_div_erf_mul_sqrt_0,@"STO_CUDA_ENTRY STV_DEFAULT"
triton_poi_fused_add_div_erf_mul_sqrt_0:
.text.triton_poi_fused_add_div_erf_mul_sqrt_0:
[----:B------:R-:W0:Y:S02]  /*0000*/  LDC R1, c[0x0][0x28] ;  /* 0x00000a00ff017b82 */ /* 0x000e240000000800 */
[----:B------:R-:W1:Y:S01]  /*0010*/  S2R R0, SR_TID.X ;  /* 0x0000000000007919 */ /* 0x000e620000002100 */
[----:B------:R-:W2:Y:S01]  /*0020*/  LDC.64 R2, c[0x0][0x210] ;  /* 0x00008400ff027b82 */ /* 0x000ea20000000a00 */
[----:B------:R-:W-:Y:S01]  /*0030*/  HFMA2.MMA R4, -RZ, RZ, 0, 0 ;  /* 0x00000000ff047435 */ /* 0x000fe200000001ff */
[----:B------:R-:W-:Y:S01]  /*0040*/  ULDC.64 UR4, c[0x0][0x208] ;  /* 0x0000820000047ab9 */ /* 0x000fe20000000a00 */
[----:B------:R-:W3:Y:S01]  /*0050*/  S2R R5, SR_CTAID.X ;  /* 0x0000000000057919 */ /* 0x000ee20000002500 */
[----:B------:R-:W-:Y:S01]  /*0060*/  HFMA2.MMA R7, -RZ, RZ, 0.958984375, -6.1690807342529296875e-05 ;  /* 0x3bac840bff077435 */ /* 0x000fe200000001ff */
[----:B------:R-:W-:Y:S01]  /*0070*/  IMAD.MOV.U32 R6, RZ, RZ, -0x460a9f47 ;  /* 0xb9f560b9ff067424 */ /* 0x000fe200078e00ff */
[----:B------:R-:W-:Y:S01]  /*0080*/  HFMA2.MMA R8, -RZ, RZ, -1.26171875, -2.110004425048828125e-05 ;  /* 0xbd0c8162ff087435 */ /* 0x000fe200000001ff */
[----:B------:R-:W-:Y:S01]  /*0090*/  ULDC.64 UR6, c[0x0][0x218] ;  /* 0x0000860000067ab9 */ /* 0x000fe20000000a00 */
[----:B-1----:R-:W-:-:S04]  /*00a0*/  LOP3.LUT R0, R0, 0x7f, RZ, 0xc0, !PT ;  /* 0x0000007f00007812 */ /* 0x002fc800078ec0ff */
[----:B---3--:R-:W-:-:S04]  /*00b0*/  LEA R0, R5, R0, 0x7 ;  /* 0x0000000005007211 */ /* 0x008fc800078e38ff */
[C---:B------:R-:W-:Y:S01]  /*00c0*/  ISETP.GE.AND P0, PT, R0.reuse, 0x100, PT ;  /* 0x000001000000780c */ /* 0x040fe20003f06270 */
[----:B--2---:R-:W-:-:S12]  /*00d0*/  IMAD.WIDE R2, R0, 0x4, R2 ;  /* 0x0000000400027825 */ /* 0x004fd800078e0202 */
[----:B------:R1:W2:Y:S01]  /*00e0*/  @!P0 LDG.E R4, desc[UR4][R2.64] ;  /* 0x0000000402048981 */ /* 0x0002a2000c1e1900 */
[----:B------:R-:W-:Y:S01]  /*00f0*/  MOV R5, 0x3789ca3c ;  /* 0x3789ca3c00057802 */ /* 0x000fe20000000f00 */
[----:B-1----:R-:W-:Y:S01]  /*0100*/  HFMA2.MMA R3, -RZ, RZ, 1.853515625, -0.00091457366943359375 ;  /* 0x3f6a937eff037435 */ /* 0x002fe200000001ff */
[----:B------:R-:W-:Y:S02]  /*0110*/  IMAD.MOV.U32 R2, RZ, RZ, 0x3e1cf906 ;  /* 0x3e1cf906ff027424 */ /* 0x000fe400078e00ff */
[C---:B--2---:R-:W-:Y:S01]  /*0120*/  FMUL R10, R4.reuse, 0.70710676908493041992 ;  /* 0x3f3504f3040a7820 */ /* 0x044fe20000400000 */
[----:B------:R-:W-:-:S03]  /*0130*/  FMUL R4, R4, 0.5 ;  /* 0x3f00000004047820 */ /* 0x000fc60000400000 */
[----:B------:R-:W-:-:S05]  /*0140*/  FADD.FTZ R9, |R10|, -RZ ;  /* 0x800000ff0a097221 */ /* 0x000fca0000010200 */
[----:B------:R-:W-:-:S13]  /*0150*/  FSETP.GE.AND P1, PT, R9, 1.0029599666595458984, PT ;  /* 0x3f8060fe0900780b */ /* 0x000fda0003f26000 */
[----:B------:R-:W-:Y:S01]  /*0160*/  @!P1 MOV R5, 0x38b1e96a ;  /* 0x38b1e96a00059802 */ /* 0x000fe20000000f00 */
[----:B------:R-:W-:Y:S02]  /*0170*/  @!P1 IMAD.MOV.U32 R6, RZ, RZ, -0x45a8b2e0 ;  /* 0xba574d20ff069424 */ /* 0x000fe400078e00ff */
[----:B------:R-:W-:Y:S01]  /*0180*/  @!P1 FMUL R9, R10, R10 ;  /* 0x0000000a0a099220 */ /* 0x000fe20000400000 */
[----:B------:R-:W-:Y:S01]  /*0190*/  @!P1 MOV R7, 0x3baad5ea ;  /* 0x3baad5ea00079802 */ /* 0x000fe20000000f00 */
[----:B------:R-:W-:Y:S01]  /*01a0*/  @!P1 IMAD.MOV.U32 R2, RZ, RZ, 0x3de718af ;  /* 0x3de718afff029424 */ /* 0x000fe200078e00ff */
[----:B------:R-:W-:Y:S01]  /*01b0*/  @!P1 MOV R8, 0xbcdc1be7 ;  /* 0xbcdc1be700089802 */ /* 0x000fe20000000f00 */
[----:B------:R-:W-:Y:S01]  /*01c0*/  FFMA.FTZ R6, R9, R5, R6 ;  /* 0x0000000509067223 */ /* 0x000fe20000010006 */
[----:B------:R-:W-:Y:S02]  /*01d0*/  @!P1 MOV R3, 0xbec093ac ;  /* 0xbec093ac00039802 */ /* 0x000fe40000000f00 */
[----:B------:R-:W-:Y:S01]  /*01e0*/  MOV R5, 0x3f20d842 ;  /* 0x3f20d84200057802 */ /* 0x000fe20000000f00 */
[----:B------:R-:W-:Y:S01]  /*01f0*/  FFMA.FTZ R7, R6, R9, R7 ;  /* 0x0000000906077223 */ /* 0x000fe20000010007 */
[----:B------:R-:W-:-:S03]  /*0200*/  @!P1 MOV R5, 0x3e0375d3 ;  /* 0x3e0375d300059802 */ /* 0x000fc60000000f00 */
[----:B------:R-:W-:-:S04]  /*0210*/  FFMA.FTZ R7, R7, R9, R8 ;  /* 0x0000000907077223 */ /* 0x000fc80000010008 */
[----:B------:R-:W-:-:S04]  /*0220*/  FFMA.FTZ R2, R7, R9, R2 ;  /* 0x0000000907027223 */ /* 0x000fc80000010002 */
[----:B------:R-:W-:Y:S01]  /*0230*/  FFMA.FTZ R2, R2, R9, R3 ;  /* 0x0000000902027223 */ /* 0x000fe20000010003 */
[----:B------:R-:W-:-:S03]  /*0240*/  FSEL R3, -R9, R10, P1 ;  /* 0x0000000a09037208 */ /* 0x000fc60000800100 */
[----:B------:R-:W-:-:S04]  /*0250*/  FFMA.FTZ R2, R2, R9, R5 ;  /* 0x0000000902027223 */ /* 0x000fc80000010005 */
[----:B------:R-:W-:Y:S01]  /*0260*/  FFMA.FTZ R5, R2, R3, R3 ;  /* 0x0000000302057223 */ /* 0x000fe20000010003 */
[----:B------:R-:W-:-:S03]  /*0270*/  SHF.R.S32.HI R3, RZ, 0x1f, R0 ;  /* 0x0000001fff037819 */ /* 0x000fc60000011400 */
[----:B------:R-:W1:Y:S02]  /*0280*/  @P1 MUFU.EX2 R2, R5 ;  /* 0x0000000500021308 */ /* 0x000e640000000800 */
[----:B-1----:R-:W-:-:S05]  /*0290*/  @P1 FADD R2, -R2, 1 ;  /* 0x3f80000002021421 */ /* 0x002fca0000000100 */
[----:B------:R-:W-:Y:S02]  /*02a0*/  @P1 LOP3.LUT R5, R2, 0x80000000, R10, 0xf8, !PT ;  /* 0x8000000002051812 */ /* 0x000fe400078ef80a */
[----:B------:R-:W-:-:S03]  /*02b0*/  LEA R2, P1, R0, UR6, 0x2 ;  /* 0x0000000600027c11 */ /* 0x000fc6000f8210ff */
[----:B------:R-:W-:Y:S01]  /*02c0*/  FADD R7, R5, 1 ;  /* 0x3f80000005077421 */ /* 0x000fe20000000000 */
[----:B------:R-:W-:-:S03]  /*02d0*/  LEA.HI.X R3, R0, UR7, R3, 0x2, P1 ;  /* 0x0000000700037c11 */ /* 0x000fc600088f1403 */
[----:B------:R-:W-:Y:S01]  /*02e0*/  FMUL R7, R4, R7 ;  /* 0x0000000704077220 */ /* 0x000fe20000400000 */
[----:B------:R-:W-:Y:S06]  /*02f0*/  @P0 EXIT ;  /* 0x000000000000094d */ /* 0x000fec0003800000 */
[----:B------:R-:W-:Y:S01]  /*0300*/  STG.E desc[UR4][R2.64], R7 ;  /* 0x0000000702007986 */ /* 0x000fe2000c101904 */
[----:B------:R-:W-:Y:S05]  /*0310*/  EXIT ;  /* 0x000000000000794d */ /* 0x000fea0003800000 */
.L_x_0:
[----:B------:R-:W-:-:S00]  /*0320*/  BRA `(.L_x_0) ;  /* 0xfffffffc00fc7947 */ /* 0x000fc0000383ffff */
[----:B------:R-:W-:-:S00]  /*0330*/  NOP ;  /* 0x0000000000007918 */ /* 0x000fc00000000000 */
        /* <DEDUP_REMOVED lines=12> */
.L_x_1:


//--------------------- .nv.global.init           --------------------------
	.section	.nv.global.init,"aw",@progbits
.nv.global.init:
	.type		_$_str,@object
	.size		_$_str,(.L_0 - _$_str)
_$_str:
        /*0000*/ 	.byte	0x5f, 0x5f, 0x43, 0x55, 0x44, 0x41, 0x5f, 0x46, 0x54, 0x5a, 0x00
.L_0:


//--------------------- .nv.constant0.triton_poi_fused_add_div_erf_mul_sqrt_0 --------------------------
	.section	.nv.constant0.triton_poi_fused_add_div_erf_mul_sqrt_0,"a",@progbits
	.sectionflags	@""
	.align	4
.nv.constant0.triton_poi_fused_add_div_erf_mul_sqrt_0:
	.zero		548
